//
// Generated by NVIDIA NVVM Compiler
//
// Compiler Build ID: CL-36424714
// Cuda compilation tools, release 13.0, V13.0.88
// Based on NVVM 20.0.0
//

.version 9.0
.target sm_100
.address_size 64

	// .globl	_Z20vecadd_with_bad_hookPfS_S_i
.global .align 8 .u64 bpf_event_log;
.global .align 8 .u64 bpf_thread_state;
.global .align 8 .u64 bpf_iteration_counts;
.global .align 8 .u64 bpf_memory_access_log;
.global .align 8 .u64 bpf_performance_metrics;
.global .align 8 .u64 bpf_total_invocations;
.global .align 8 .u64 bpf_total_iterations;

.visible .entry _Z20vecadd_with_bad_hookPfS_S_i(
	.param .u64 .ptr .align 1 _Z20vecadd_with_bad_hookPfS_S_i_param_0,
	.param .u64 .ptr .align 1 _Z20vecadd_with_bad_hookPfS_S_i_param_1,
	.param .u64 .ptr .align 1 _Z20vecadd_with_bad_hookPfS_S_i_param_2,
	.param .u32 _Z20vecadd_with_bad_hookPfS_S_i_param_3
)
{
	.reg .pred 	%p<2>;
	.reg .b32 	%r<7>;
	.reg .b32 	%f<4>;
	.reg .b64 	%rd<21>;

	ld.param.u64 	%rd1, [_Z20vecadd_with_bad_hookPfS_S_i_param_0];
	ld.param.u64 	%rd2, [_Z20vecadd_with_bad_hookPfS_S_i_param_1];
	ld.param.u64 	%rd3, [_Z20vecadd_with_bad_hookPfS_S_i_param_2];
	ld.param.u32 	%r2, [_Z20vecadd_with_bad_hookPfS_S_i_param_3];
	mov.u32 	%r3, %tid.x;
	mov.u32 	%r4, %ctaid.x;
	mov.u32 	%r5, %ntid.x;
	mad.lo.s32 	%r1, %r4, %r5, %r3;
	setp.ge.s32 	%p1, %r1, %r2;
	@%p1 bra 	$L__BB0_2;
	cvta.to.global.u64 	%rd6, %rd1;
	cvta.to.global.u64 	%rd7, %rd2;
	cvta.to.global.u64 	%rd8, %rd3;
	// begin inline asm
	mov.u64 %rd4, %globaltimer;
	// end inline asm
	ld.global.u64 	%rd9, [bpf_iteration_counts];
	shl.b32 	%r6, %r1, 10;
	cvt.u64.u32 	%rd10, %r6;
	add.s64 	%rd11, %rd9, %rd10;
	ld.u64 	%rd12, [%rd11];
	add.s64 	%rd13, %rd12, 1;
	st.u64 	[%rd11], %rd13;
	// begin inline asm
	mov.u64 %rd5, %globaltimer;
	// end inline asm
	ld.global.u64 	%rd14, [bpf_performance_metrics];
	sub.s64 	%rd15, %rd5, %rd4;
	add.s64 	%rd16, %rd14, %rd10;
	st.u64 	[%rd16], %rd15;
	mul.wide.s32 	%rd17, %r1, 4;
	add.s64 	%rd18, %rd6, %rd17;
	ld.global.f32 	%f1, [%rd18];
	add.s64 	%rd19, %rd7, %rd17;
	ld.global.f32 	%f2, [%rd19];
	add.f32 	%f3, %f1, %f2;
	add.s64 	%rd20, %rd8, %rd17;
	st.global.f32 	[%rd20], %f3;
$L__BB0_2:
	ret;

}
	// .globl	_Z23vecadd_with_medium_hookPfS_S_i
.visible .entry _Z23vecadd_with_medium_hookPfS_S_i(
	.param .u64 .ptr .align 1 _Z23vecadd_with_medium_hookPfS_S_i_param_0,
	.param .u64 .ptr .align 1 _Z23vecadd_with_medium_hookPfS_S_i_param_1,
	.param .u64 .ptr .align 1 _Z23vecadd_with_medium_hookPfS_S_i_param_2,
	.param .u32 _Z23vecadd_with_medium_hookPfS_S_i_param_3
)
{
	.reg .pred 	%p<2>;
	.reg .b32 	%r<7>;
	.reg .b32 	%f<4>;
	.reg .b64 	%rd<21>;

	ld.param.u64 	%rd1, [_Z23vecadd_with_medium_hookPfS_S_i_param_0];
	ld.param.u64 	%rd2, [_Z23vecadd_with_medium_hookPfS_S_i_param_1];
	ld.param.u64 	%rd3, [_Z23vecadd_with_medium_hookPfS_S_i_param_2];
	ld.param.u32 	%r2, [_Z23vecadd_with_medium_hookPfS_S_i_param_3];
	mov.u32 	%r3, %tid.x;
	mov.u32 	%r4, %ctaid.x;
	mov.u32 	%r5, %ntid.x;
	mad.lo.s32 	%r1, %r4, %r5, %r3;
	setp.ge.s32 	%p1, %r1, %r2;
	@%p1 bra 	$L__BB1_2;
	cvta.to.global.u64 	%rd5, %rd1;
	cvta.to.global.u64 	%rd6, %rd2;
	cvta.to.global.u64 	%rd7, %rd3;
	// begin inline asm
	mov.u64 %rd4, %globaltimer;
	// end inline asm
	ld.global.u64 	%rd8, [bpf_event_log];
	shl.b32 	%r6, %r1, 3;
	cvt.u64.u32 	%rd9, %r6;
	add.s64 	%rd10, %rd8, %rd9;
	st.u64 	[%rd10], %rd4;
	ld.global.u64 	%rd11, [bpf_thread_state];
	add.s64 	%rd12, %rd11, %rd9;
	ld.u64 	%rd13, [%rd12];
	add.s64 	%rd14, %rd13, 1;
	st.u64 	[%rd12], %rd14;
	ld.global.u64 	%rd15, [bpf_performance_metrics];
	add.s64 	%rd16, %rd15, %rd9;
	st.u64 	[%rd16], %rd4;
	mul.wide.s32 	%rd17, %r1, 4;
	add.s64 	%rd18, %rd5, %rd17;
	ld.global.f32 	%f1, [%rd18];
	add.s64 	%rd19, %rd6, %rd17;
	ld.global.f32 	%f2, [%rd19];
	add.f32 	%f3, %f1, %f2;
	add.s64 	%rd20, %rd7, %rd17;
	st.global.f32 	[%rd20], %f3;
$L__BB1_2:
	ret;

}
	// .globl	_Z21vecadd_with_good_hookPfS_S_i
.visible .entry _Z21vecadd_with_good_hookPfS_S_i(
	.param .u64 .ptr .align 1 _Z21vecadd_with_good_hookPfS_S_i_param_0,
	.param .u64 .ptr .align 1 _Z21vecadd_with_good_hookPfS_S_i_param_1,
	.param .u64 .ptr .align 1 _Z21vecadd_with_good_hookPfS_S_i_param_2,
	.param .u32 _Z21vecadd_with_good_hookPfS_S_i_param_3
)
{
	.reg .pred 	%p<13>;
	.reg .b32 	%r<30>;
	.reg .b32 	%f<4>;
	.reg .b64 	%rd<27>;

	ld.param.u64 	%rd2, [_Z21vecadd_with_good_hookPfS_S_i_param_0];
	ld.param.u64 	%rd3, [_Z21vecadd_with_good_hookPfS_S_i_param_1];
	ld.param.u64 	%rd4, [_Z21vecadd_with_good_hookPfS_S_i_param_2];
	ld.param.u32 	%r3, [_Z21vecadd_with_good_hookPfS_S_i_param_3];
	mov.u32 	%r4, %tid.x;
	mov.u32 	%r1, %ctaid.x;
	mov.u32 	%r5, %ntid.x;
	mad.lo.s32 	%r2, %r1, %r5, %r4;
	setp.ge.s32 	%p1, %r2, %r3;
	@%p1 bra 	$L__BB2_4;
	// begin inline asm
	mov.u64 %rd5, %globaltimer;
	// end inline asm
	mul.lo.s32 	%r27, %r2, %r1;
	cvt.s64.s32 	%rd16, %r27;
	xor.b64  	%rd6, %rd5, %rd16;
	// begin inline asm
	activemask.b32 %r6;
	// end inline asm
	and.b32  	%r28, %r2, 31;
	// begin inline asm
	mov.b64 {%r7,%r8}, %rd6;
	// end inline asm
	shfl.sync.down.b32	%r10|%p2, %r8, 16, 31, %r6;
	shfl.sync.down.b32	%r9|%p3, %r7, 16, 31, %r6;
	// begin inline asm
	mov.b64 %rd7, {%r9,%r10};
	// end inline asm
	add.s64 	%rd8, %rd7, %rd6;
	// begin inline asm
	mov.b64 {%r11,%r12}, %rd8;
	// end inline asm
	shfl.sync.down.b32	%r14|%p4, %r12, 8, 31, %r6;
	shfl.sync.down.b32	%r13|%p5, %r11, 8, 31, %r6;
	// begin inline asm
	mov.b64 %rd9, {%r13,%r14};
	// end inline asm
	add.s64 	%rd10, %rd9, %rd8;
	// begin inline asm
	mov.b64 {%r15,%r16}, %rd10;
	// end inline asm
	shfl.sync.down.b32	%r18|%p6, %r16, 4, 31, %r6;
	shfl.sync.down.b32	%r17|%p7, %r15, 4, 31, %r6;
	// begin inline asm
	mov.b64 %rd11, {%r17,%r18};
	// end inline asm
	add.s64 	%rd12, %rd11, %rd10;
	// begin inline asm
	mov.b64 {%r19,%r20}, %rd12;
	// end inline asm
	shfl.sync.down.b32	%r22|%p8, %r20, 2, 31, %r6;
	shfl.sync.down.b32	%r21|%p9, %r19, 2, 31, %r6;
	// begin inline asm
	mov.b64 %rd13, {%r21,%r22};
	// end inline asm
	add.s64 	%rd14, %rd13, %rd12;
	// begin inline asm
	mov.b64 {%r23,%r24}, %rd14;
	// end inline asm
	shfl.sync.down.b32	%r26|%p10, %r24, 1, 31, %r6;
	shfl.sync.down.b32	%r25|%p11, %r23, 1, 31, %r6;
	// begin inline asm
	mov.b64 %rd15, {%r25,%r26};
	// end inline asm
	add.s64 	%rd1, %rd15, %rd14;
	setp.ne.s32 	%p12, %r28, 0;
	@%p12 bra 	$L__BB2_3;
	shr.u32 	%r29, %r2, 5;
	ld.global.u64 	%rd17, [bpf_performance_metrics];
	mul.wide.u32 	%rd18, %r29, 8;
	add.s64 	%rd19, %rd17, %rd18;
	st.u64 	[%rd19], %rd1;
$L__BB2_3:
	cvta.to.global.u64 	%rd20, %rd2;
	mul.wide.s32 	%rd21, %r2, 4;
	add.s64 	%rd22, %rd20, %rd21;
	ld.global.f32 	%f1, [%rd22];
	cvta.to.global.u64 	%rd23, %rd3;
	add.s64 	%rd24, %rd23, %rd21;
	ld.global.f32 	%f2, [%rd24];
	add.f32 	%f3, %f1, %f2;
	cvta.to.global.u64 	%rd25, %rd4;
	add.s64 	%rd26, %rd25, %rd21;
	st.global.f32 	[%rd26], %f3;
$L__BB2_4:
	ret;

}
	// .globl	_Z25vecadd_with_sampling_hookPfS_S_i
.visible .entry _Z25vecadd_with_sampling_hookPfS_S_i(
	.param .u64 .ptr .align 1 _Z25vecadd_with_sampling_hookPfS_S_i_param_0,
	.param .u64 .ptr .align 1 _Z25vecadd_with_sampling_hookPfS_S_i_param_1,
	.param .u64 .ptr .align 1 _Z25vecadd_with_sampling_hookPfS_S_i_param_2,
	.param .u32 _Z25vecadd_with_sampling_hookPfS_S_i_param_3
)
{
	.reg .pred 	%p<3>;
	.reg .b32 	%r<7>;
	.reg .b32 	%f<4>;
	.reg .b64 	%rd<20>;

	ld.param.u64 	%rd2, [_Z25vecadd_with_sampling_hookPfS_S_i_param_0];
	ld.param.u64 	%rd3, [_Z25vecadd_with_sampling_hookPfS_S_i_param_1];
	ld.param.u64 	%rd4, [_Z25vecadd_with_sampling_hookPfS_S_i_param_2];
	ld.param.u32 	%r3, [_Z25vecadd_with_sampling_hookPfS_S_i_param_3];
	mov.u32 	%r4, %tid.x;
	mov.u32 	%r1, %ctaid.x;
	mov.u32 	%r5, %ntid.x;
	mad.lo.s32 	%r2, %r1, %r5, %r4;
	setp.ge.s32 	%p1, %r2, %r3;
	@%p1 bra 	$L__BB3_4;
	cvt.u64.u32 	%rd1, %r2;
	and.b64  	%rd5, %rd1, 1023;
	setp.ne.s64 	%p2, %rd5, 0;
	@%p2 bra 	$L__BB3_3;
	// begin inline asm
	mov.u64 %rd6, %globaltimer;
	// end inline asm
	ld.global.u64 	%rd7, [bpf_performance_metrics];
	shr.u64 	%rd8, %rd1, 7;
	add.s64 	%rd9, %rd7, %rd8;
	st.u64 	[%rd9], %rd6;
	mad.lo.s32 	%r6, %r2, 1000, %r1;
	cvt.s64.s32 	%rd10, %r6;
	ld.global.u64 	%rd11, [bpf_thread_state];
	add.s64 	%rd12, %rd11, %rd8;
	st.u64 	[%rd12], %rd10;
$L__BB3_3:
	cvta.to.global.u64 	%rd13, %rd2;
	mul.wide.s32 	%rd14, %r2, 4;
	add.s64 	%rd15, %rd13, %rd14;
	ld.global.f32 	%f1, [%rd15];
	cvta.to.global.u64 	%rd16, %rd3;
	add.s64 	%rd17, %rd16, %rd14;
	ld.global.f32 	%f2, [%rd17];
	add.f32 	%f3, %f1, %f2;
	cvta.to.global.u64 	%rd18, %rd4;
	add.s64 	%rd19, %rd18, %rd14;
	st.global.f32 	[%rd19], %f3;
$L__BB3_4:
	ret;

}
	// .globl	_Z14vecadd_no_hookPfS_S_i
.visible .entry _Z14vecadd_no_hookPfS_S_i(
	.param .u64 .ptr .align 1 _Z14vecadd_no_hookPfS_S_i_param_0,
	.param .u64 .ptr .align 1 _Z14vecadd_no_hookPfS_S_i_param_1,
	.param .u64 .ptr .align 1 _Z14vecadd_no_hookPfS_S_i_param_2,
	.param .u32 _Z14vecadd_no_hookPfS_S_i_param_3
)
{
	.reg .pred 	%p<2>;
	.reg .b32 	%r<6>;
	.reg .b32 	%f<4>;
	.reg .b64 	%rd<11>;

	ld.param.u64 	%rd1, [_Z14vecadd_no_hookPfS_S_i_param_0];
	ld.param.u64 	%rd2, [_Z14vecadd_no_hookPfS_S_i_param_1];
	ld.param.u64 	%rd3, [_Z14vecadd_no_hookPfS_S_i_param_2];
	ld.param.u32 	%r2, [_Z14vecadd_no_hookPfS_S_i_param_3];
	mov.u32 	%r3, %tid.x;
	mov.u32 	%r4, %ctaid.x;
	mov.u32 	%r5, %ntid.x;
	mad.lo.s32 	%r1, %r4, %r5, %r3;
	setp.ge.s32 	%p1, %r1, %r2;
	@%p1 bra 	$L__BB4_2;
	cvta.to.global.u64 	%rd4, %rd1;
	cvta.to.global.u64 	%rd5, %rd2;
	cvta.to.global.u64 	%rd6, %rd3;
	mul.wide.s32 	%rd7, %r1, 4;
	add.s64 	%rd8, %rd4, %rd7;
	ld.global.f32 	%f1, [%rd8];
	add.s64 	%rd9, %rd5, %rd7;
	ld.global.f32 	%f2, [%rd9];
	add.f32 	%f3, %f1, %f2;
	add.s64 	%rd10, %rd6, %rd7;
	st.global.f32 	[%rd10], %f3;
$L__BB4_2:
	ret;

}


// ===== COMPILED SASS (sm_100) =====

	.target	sm_100

	.elftype	@"ET_EXEC"


//--------------------- .note.nv.tkinfo           --------------------------
	.section	.note.nv.tkinfo,"",@"SHT_NOTE"
	.sectionflags	@"SHF_NOTE_NV_TKINFO"
	.tkinfo
        /*0018*/ 	.word	0x00000002
        /*0030*/ 	.string	""
        /*0030*/ 	.string	"ptxas"
        /*0030*/ 	.string	"Cuda compilation tools, release 13.0, V13.0.88"
        /*0030*/ 	.string	"Build cuda_13.0.r13.0/compiler.36424714_0"
        /*0030*/ 	.string	"-arch sm_100 -m 64 "



//--------------------- .note.nv.cuinfo           --------------------------
	.section	.note.nv.cuinfo,"",@"SHT_NOTE"
	.sectionflags	@"SHF_NOTE_NV_CUINFO"
        /*0018*/ 	.short	0x0002
        /*001a*/ 	.short	0x0064
        /*001c*/ 	.short	0x0082
	.zero		2


//--------------------- .nv.info                  --------------------------
	.section	.nv.info,"",@"SHT_CUDA_INFO"
	.align	4


	//----- nvinfo : EIATTR_REGCOUNT
	.align		4
        /*0000*/ 	.byte	0x04, 0x2f
        /*0002*/ 	.short	(.L_8 - .L_7)
	.align		4
.L_7:
        /*0004*/ 	.word	index@(_Z20vecadd_with_bad_hookPfS_S_i)
        /*0008*/ 	.word	0x00000010


	//----- nvinfo : EIATTR_FRAME_SIZE
	.align		4
.L_8:
        /*000c*/ 	.byte	0x04, 0x11
        /*000e*/ 	.short	(.L_10 - .L_9)
	.align		4
.L_9:
        /*0010*/ 	.word	index@(_Z20vecadd_with_bad_hookPfS_S_i)
        /*0014*/ 	.word	0x00000000


	//----- nvinfo : EIATTR_REGCOUNT
	.align		4
.L_10:
        /*0018*/ 	.byte	0x04, 0x2f
        /*001a*/ 	.short	(.L_12 - .L_11)
	.align		4
.L_11:
        /*001c*/ 	.word	index@(_Z23vecadd_with_medium_hookPfS_S_i)
        /*0020*/ 	.word	0x00000016


	//----- nvinfo : EIATTR_FRAME_SIZE
	.align		4
.L_12:
        /*0024*/ 	.byte	0x04, 0x11
        /*0026*/ 	.short	(.L_14 - .L_13)
	.align		4
.L_13:
        /*0028*/ 	.word	index@(_Z23vecadd_with_medium_hookPfS_S_i)
        /*002c*/ 	.word	0x00000000


	//----- nvinfo : EIATTR_REGCOUNT
	.align		4
.L_14:
        /*0030*/ 	.byte	0x04, 0x2f
        /*0032*/ 	.short	(.L_16 - .L_15)
	.align		4
.L_15:
        /*0034*/ 	.word	index@(_Z21vecadd_with_good_hookPfS_S_i)
        /*0038*/ 	.word	0x00000014


	//----- nvinfo : EIATTR_FRAME_SIZE
	.align		4
.L_16:
        /*003c*/ 	.byte	0x04, 0x11
        /*003e*/ 	.short	(.L_18 - .L_17)
	.align		4
.L_17:
        /*0040*/ 	.word	index@(_Z21vecadd_with_good_hookPfS_S_i)
        /*0044*/ 	.word	0x00000000


	//----- nvinfo : EIATTR_REGCOUNT
	.align		4
.L_18:
        /*0048*/ 	.byte	0x04, 0x2f
        /*004a*/ 	.short	(.L_20 - .L_19)
	.align		4
.L_19:
        /*004c*/ 	.word	index@(_Z25vecadd_with_sampling_hookPfS_S_i)
        /*0050*/ 	.word	0x00000014


	//----- nvinfo : EIATTR_FRAME_SIZE
	.align		4
.L_20:
        /*0054*/ 	.byte	0x04, 0x11
        /*0056*/ 	.short	(.L_22 - .L_21)
	.align		4
.L_21:
        /*0058*/ 	.word	index@(_Z25vecadd_with_sampling_hookPfS_S_i)
        /*005c*/ 	.word	0x00000000


	//----- nvinfo : EIATTR_REGCOUNT
	.align		4
.L_22:
        /*0060*/ 	.byte	0x04, 0x2f
        /*0062*/ 	.short	(.L_24 - .L_23)
	.align		4
.L_23:
        /*0064*/ 	.word	index@(_Z14vecadd_no_hookPfS_S_i)
        /*0068*/ 	.word	0x0000000c


	//----- nvinfo : EIATTR_FRAME_SIZE
	.align		4
.L_24:
        /*006c*/ 	.byte	0x04, 0x11
        /*006e*/ 	.short	(.L_26 - .L_25)
	.align		4
.L_25:
        /*0070*/ 	.word	index@(_Z14vecadd_no_hookPfS_S_i)
        /*0074*/ 	.word	0x00000000


	//----- nvinfo : EIATTR_MIN_STACK_SIZE
	.align		4
.L_26:
        /*0078*/ 	.byte	0x04, 0x12
        /*007a*/ 	.short	(.L_28 - .L_27)
	.align		4
.L_27:
        /*007c*/ 	.word	index@(_Z14vecadd_no_hookPfS_S_i)
        /*0080*/ 	.word	0x00000000


	//----- nvinfo : EIATTR_MIN_STACK_SIZE
	.align		4
.L_28:
        /*0084*/ 	.byte	0x04, 0x12
        /*0086*/ 	.short	(.L_30 - .L_29)
	.align		4
.L_29:
        /*0088*/ 	.word	index@(_Z25vecadd_with_sampling_hookPfS_S_i)
        /*008c*/ 	.word	0x00000000


	//----- nvinfo : EIATTR_MIN_STACK_SIZE
	.align		4
.L_30:
        /*0090*/ 	.byte	0x04, 0x12
        /*0092*/ 	.short	(.L_32 - .L_31)
	.align		4
.L_31:
        /*0094*/ 	.word	index@(_Z21vecadd_with_good_hookPfS_S_i)
        /*0098*/ 	.word	0x00000000


	//----- nvinfo : EIATTR_MIN_STACK_SIZE
	.align		4
.L_32:
        /*009c*/ 	.byte	0x04, 0x12
        /*009e*/ 	.short	(.L_34 - .L_33)
	.align		4
.L_33:
        /*00a0*/ 	.word	index@(_Z23vecadd_with_medium_hookPfS_S_i)
        /*00a4*/ 	.word	0x00000000


	//----- nvinfo : EIATTR_MIN_STACK_SIZE
	.align		4
.L_34:
        /*00a8*/ 	.byte	0x04, 0x12
        /*00aa*/ 	.short	(.L_36 - .L_35)
	.align		4
.L_35:
        /*00ac*/ 	.word	index@(_Z20vecadd_with_bad_hookPfS_S_i)
        /*00b0*/ 	.word	0x00000000
.L_36:


//--------------------- .nv.compat                --------------------------
	.section	.nv.compat,"",@"SHT_CUDA_COMPAT_INFO"
	.align	4
        /*0000*/ 	.byte	0x02, 0x09, 0x00, 0x00, 0x02, 0x02, 0x01, 0x00, 0x02, 0x05, 0x05, 0x00, 0x03, 0x07, 0x01, 0x01
        /*0010*/ 	.byte	0x02, 0x03, 0x00, 0x00, 0x02, 0x06, 0x01, 0x00, 0x04, 0x0b, 0x08, 0x00, 0x09, 0x00, 0x00, 0x00
        /*0020*/ 	.byte	0x00, 0x00, 0x00, 0x00


//--------------------- .nv.info._Z14vecadd_no_hookPfS_S_i --------------------------
	.section	.nv.info._Z14vecadd_no_hookPfS_S_i,"",@"SHT_CUDA_INFO"
	.sectionflags	@""
	.align	4


	//----- nvinfo : EIATTR_CUDA_API_VERSION
	.align		4
        /*0000*/ 	.byte	0x04, 0x37
        /*0002*/ 	.short	(.L_38 - .L_37)
.L_37:
        /*0004*/ 	.word	0x00000082


	//----- nvinfo : EIATTR_KPARAM_INFO
	.align		4
.L_38:
        /*0008*/ 	.byte	0x04, 0x17
        /*000a*/ 	.short	(.L_40 - .L_39)
.L_39:
        /*000c*/ 	.word	0x00000000
        /*0010*/ 	.short	0x0003
        /*0012*/ 	.short	0x0018
        /*0014*/ 	.byte	0x00, 0xf0, 0x11, 0x00


	//----- nvinfo : EIATTR_KPARAM_INFO
	.align		4
.L_40:
        /*0018*/ 	.byte	0x04, 0x17
        /*001a*/ 	.short	(.L_42 - .L_41)
.L_41:
        /*001c*/ 	.word	0x00000000
        /*0020*/ 	.short	0x0002
        /*0022*/ 	.short	0x0010
        /*0024*/ 	.byte	0x00, 0xf5, 0x21, 0x00


	//----- nvinfo : EIATTR_KPARAM_INFO
	.align		4
.L_42:
        /*0028*/ 	.byte	0x04, 0x17
        /*002a*/ 	.short	(.L_44 - .L_43)
.L_43:
        /*002c*/ 	.word	0x00000000
        /*0030*/ 	.short	0x0001
        /*0032*/ 	.short	0x0008
        /*0034*/ 	.byte	0x00, 0xf5, 0x21, 0x00


	//----- nvinfo : EIATTR_KPARAM_INFO
	.align		4
.L_44:
        /*0038*/ 	.byte	0x04, 0x17
        /*003a*/ 	.short	(.L_46 - .L_45)
.L_45:
        /*003c*/ 	.word	0x00000000
        /*0040*/ 	.short	0x0000
        /*0042*/ 	.short	0x0000
        /*0044*/ 	.byte	0x00, 0xf5, 0x21, 0x00


	//----- nvinfo : EIATTR_SPARSE_MMA_MASK
	.align		4
.L_46:
        /*0048*/ 	.byte	0x03, 0x50
        /*004a*/ 	.short	0x0000


	//----- nvinfo : EIATTR_MAXREG_COUNT
	.align		4
        /*004c*/ 	.byte	0x03, 0x1b
        /*004e*/ 	.short	0x00ff


	//----- nvinfo : EIATTR_MERCURY_ISA_VERSION
	.align		4
        /*0050*/ 	.byte	0x03, 0x5f
        /*0052*/ 	.short	0x0101


	//----- nvinfo : EIATTR_VRC_CTA_INIT_COUNT
	.align		4
        /*0054*/ 	.byte	0x02, 0x4a
	.zero		1
	.zero		1


	//----- nvinfo : EIATTR_EXIT_INSTR_OFFSETS
	.align		4
        /*0058*/ 	.byte	0x04, 0x1c
        /*005a*/ 	.short	(.L_48 - .L_47)


	//   ....[0]....
.L_47:
        /*005c*/ 	.word	0x00000070


	//   ....[1]....
        /*0060*/ 	.word	0x00000130


	//----- nvinfo : EIATTR_CBANK_PARAM_SIZE
	.align		4
.L_48:
        /*0064*/ 	.byte	0x03, 0x19
        /*0066*/ 	.short	0x001c


	//----- nvinfo : EIATTR_PARAM_CBANK
	.align		4
        /*0068*/ 	.byte	0x04, 0x0a
        /*006a*/ 	.short	(.L_50 - .L_49)
	.align		4
.L_49:
        /*006c*/ 	.word	index@(.nv.constant0._Z14vecadd_no_hookPfS_S_i)
        /*0070*/ 	.short	0x0380
        /*0072*/ 	.short	0x001c


	//----- nvinfo : EIATTR_SW_WAR
	.align		4
.L_50:
        /*0074*/ 	.byte	0x04, 0x36
        /*0076*/ 	.short	(.L_52 - .L_51)
.L_51:
        /*0078*/ 	.word	0x00000008
.L_52:


//--------------------- .nv.info._Z25vecadd_with_sampling_hookPfS_S_i --------------------------
	.section	.nv.info._Z25vecadd_with_sampling_hookPfS_S_i,"",@"SHT_CUDA_INFO"
	.sectionflags	@""
	.align	4


	//----- nvinfo : EIATTR_CUDA_API_VERSION
	.align		4
        /*0000*/ 	.byte	0x04, 0x37
        /*0002*/ 	.short	(.L_54 - .L_53)
.L_53:
        /*0004*/ 	.word	0x00000082


	//----- nvinfo : EIATTR_KPARAM_INFO
	.align		4
.L_54:
        /*0008*/ 	.byte	0x04, 0x17
        /*000a*/ 	.short	(.L_56 - .L_55)
.L_55:
        /*000c*/ 	.word	0x00000000
        /*0010*/ 	.short	0x0003
        /*0012*/ 	.short	0x0018
        /*0014*/ 	.byte	0x00, 0xf0, 0x11, 0x00


	//----- nvinfo : EIATTR_KPARAM_INFO
	.align		4
.L_56:
        /*0018*/ 	.byte	0x04, 0x17
        /*001a*/ 	.short	(.L_58 - .L_57)
.L_57:
        /*001c*/ 	.word	0x00000000
        /*0020*/ 	.short	0x0002
        /*0022*/ 	.short	0x0010
        /*0024*/ 	.byte	0x00, 0xf5, 0x21, 0x00


	//----- nvinfo : EIATTR_KPARAM_INFO
	.align		4
.L_58:
        /*0028*/ 	.byte	0x04, 0x17
        /*002a*/ 	.short	(.L_60 - .L_59)
.L_59:
        /*002c*/ 	.word	0x00000000
        /*0030*/ 	.short	0x0001
        /*0032*/ 	.short	0x0008
        /*0034*/ 	.byte	0x00, 0xf5, 0x21, 0x00


	//----- nvinfo : EIATTR_KPARAM_INFO
	.align		4
.L_60:
        /*0038*/ 	.byte	0x04, 0x17
        /*003a*/ 	.short	(.L_62 - .L_61)
.L_61:
        /*003c*/ 	.word	0x00000000
        /*0040*/ 	.short	0x0000
        /*0042*/ 	.short	0x0000
        /*0044*/ 	.byte	0x00, 0xf5, 0x21, 0x00


	//----- nvinfo : EIATTR_SPARSE_MMA_MASK
	.align		4
.L_62:
        /*0048*/ 	.byte	0x03, 0x50
        /*004a*/ 	.short	0x0000


	//----- nvinfo : EIATTR_MAXREG_COUNT
	.align		4
        /*004c*/ 	.byte	0x03, 0x1b
        /*004e*/ 	.short	0x00ff


	//----- nvinfo : EIATTR_MERCURY_ISA_VERSION
	.align		4
        /*0050*/ 	.byte	0x03, 0x5f
        /*0052*/ 	.short	0x0101


	//----- nvinfo : EIATTR_VRC_CTA_INIT_COUNT
	.align		4
        /*0054*/ 	.byte	0x02, 0x4a
	.zero		1
	.zero		1


	//----- nvinfo : EIATTR_EXIT_INSTR_OFFSETS
	.align		4
        /*0058*/ 	.byte	0x04, 0x1c
        /*005a*/ 	.short	(.L_64 - .L_63)


	//   ....[0]....
.L_63:
        /*005c*/ 	.word	0x00000070


	//   ....[1]....
        /*0060*/ 	.word	0x00000230


	//----- nvinfo : EIATTR_CBANK_PARAM_SIZE
	.align		4
.L_64:
        /*0064*/ 	.byte	0x03, 0x19
        /*0066*/ 	.short	0x001c


	//----- nvinfo : EIATTR_PARAM_CBANK
	.align		4
        /*0068*/ 	.byte	0x04, 0x0a
        /*006a*/ 	.short	(.L_66 - .L_65)
	.align		4
.L_65:
        /*006c*/ 	.word	index@(.nv.constant0._Z25vecadd_with_sampling_hookPfS_S_i)
        /*0070*/ 	.short	0x0380
        /*0072*/ 	.short	0x001c


	//----- nvinfo : EIATTR_SW_WAR
	.align		4
.L_66:
        /*0074*/ 	.byte	0x04, 0x36
        /*0076*/ 	.short	(.L_68 - .L_67)
.L_67:
        /*0078*/ 	.word	0x00000008
.L_68:


//--------------------- .nv.info._Z21vecadd_with_good_hookPfS_S_i --------------------------
	.section	.nv.info._Z21vecadd_with_good_hookPfS_S_i,"",@"SHT_CUDA_INFO"
	.sectionflags	@""
	.align	4


	//----- nvinfo : EIATTR_CUDA_API_VERSION
	.align		4
        /*0000*/ 	.byte	0x04, 0x37
        /*0002*/ 	.short	(.L_70 - .L_69)
.L_69:
        /*0004*/ 	.word	0x00000082


	//----- nvinfo : EIATTR_KPARAM_INFO
	.align		4
.L_70:
        /*0008*/ 	.byte	0x04, 0x17
        /*000a*/ 	.short	(.L_72 - .L_71)
.L_71:
        /*000c*/ 	.word	0x00000000
        /*0010*/ 	.short	0x0003
        /*0012*/ 	.short	0x0018
        /*0014*/ 	.byte	0x00, 0xf0, 0x11, 0x00


	//----- nvinfo : EIATTR_KPARAM_INFO
	.align		4
.L_72:
        /*0018*/ 	.byte	0x04, 0x17
        /*001a*/ 	.short	(.L_74 - .L_73)
.L_73:
        /*001c*/ 	.word	0x00000000
        /*0020*/ 	.short	0x0002
        /*0022*/ 	.short	0x0010
        /*0024*/ 	.byte	0x00, 0xf5, 0x21, 0x00


	//----- nvinfo : EIATTR_KPARAM_INFO
	.align		4
.L_74:
        /*0028*/ 	.byte	0x04, 0x17
        /*002a*/ 	.short	(.L_76 - .L_75)
.L_75:
        /*002c*/ 	.word	0x00000000
        /*0030*/ 	.short	0x0001
        /*0032*/ 	.short	0x0008
        /*0034*/ 	.byte	0x00, 0xf5, 0x21, 0x00


	//----- nvinfo : EIATTR_KPARAM_INFO
	.align		4
.L_76:
        /*0038*/ 	.byte	0x04, 0x17
        /*003a*/ 	.short	(.L_78 - .L_77)
.L_77:
        /*003c*/ 	.word	0x00000000
        /*0040*/ 	.short	0x0000
        /*0042*/ 	.short	0x0000
        /*0044*/ 	.byte	0x00, 0xf5, 0x21, 0x00


	//----- nvinfo : EIATTR_SPARSE_MMA_MASK
	.align		4
.L_78:
        /*0048*/ 	.byte	0x03, 0x50
        /*004a*/ 	.short	0x0000


	//----- nvinfo : EIATTR_MAXREG_COUNT
	.align		4
        /*004c*/ 	.byte	0x03, 0x1b
        /*004e*/ 	.short	0x00ff


	//----- nvinfo : EIATTR_MERCURY_ISA_VERSION
	.align		4
        /*0050*/ 	.byte	0x03, 0x5f
        /*0052*/ 	.short	0x0101


	//----- nvinfo : EIATTR_COOP_GROUP_MASK_REGIDS
	.align		4
        /*0054*/ 	.byte	0x04, 0x29
        /*0056*/ 	.short	(.L_80 - .L_79)


	//   ....[0]....
.L_79:
        /*0058*/ 	.word	0x05000008


	//   ....[1]....
        /*005c*/ 	.word	0x05000008


	//   ....[2]....
        /*0060*/ 	.word	0x05000008


	//   ....[3]....
        /*0064*/ 	.word	0x05000008


	//   ....[4]....
        /*0068*/ 	.word	0x05000008


	//   ....[5]....
        /*006c*/ 	.word	0x05000008


	//   ....[6]....
        /*0070*/ 	.word	0x05000008


	//   ....[7]....
        /*0074*/ 	.word	0x05000008


	//   ....[8]....
        /*0078*/ 	.word	0x05000008


	//   ....[9]....
        /*007c*/ 	.word	0x05000008


	//----- nvinfo : EIATTR_COOP_GROUP_INSTR_OFFSETS
	.align		4
.L_80:
        /*0080*/ 	.byte	0x04, 0x28
        /*0082*/ 	.short	(.L_82 - .L_81)


	//   ....[0]....
.L_81:
        /*0084*/ 	.word	0x00000120


	//   ....[1]....
        /*0088*/ 	.word	0x00000130


	//   ....[2]....
        /*008c*/ 	.word	0x00000160


	//   ....[3]....
        /*0090*/ 	.word	0x00000180


	//   ....[4]....
        /*0094*/ 	.word	0x000001b0


	//   ....[5]....
        /*0098*/ 	.word	0x000001c0


	//   ....[6]....
        /*009c*/ 	.word	0x00000200


	//   ....[7]....
        /*00a0*/ 	.word	0x00000210


	//   ....[8]....
        /*00a4*/ 	.word	0x00000250


	//   ....[9]....
        /*00a8*/ 	.word	0x00000270


	//----- nvinfo : EIATTR_VRC_CTA_INIT_COUNT
	.align		4
.L_82:
        /*00ac*/ 	.byte	0x02, 0x4a
	.zero		1
	.zero		1


	//----- nvinfo : EIATTR_EXIT_INSTR_OFFSETS
	.align		4
        /*00b0*/ 	.byte	0x04, 0x1c
        /*00b2*/ 	.short	(.L_84 - .L_83)


	//   ....[0]....
.L_83:
        /*00b4*/ 	.word	0x00000070


	//   ....[1]....
        /*00b8*/ 	.word	0x00000330


	//----- nvinfo : EIATTR_CBANK_PARAM_SIZE
	.align		4
.L_84:
        /*00bc*/ 	.byte	0x03, 0x19
        /*00be*/ 	.short	0x001c


	//----- nvinfo : EIATTR_PARAM_CBANK
	.align		4
        /*00c0*/ 	.byte	0x04, 0x0a
        /*00c2*/ 	.short	(.L_86 - .L_85)
	.align		4
.L_85:
        /*00c4*/ 	.word	index@(.nv.constant0._Z21vecadd_with_good_hookPfS_S_i)
        /*00c8*/ 	.short	0x0380
        /*00ca*/ 	.short	0x001c


	//----- nvinfo : EIATTR_SW_WAR
	.align		4
.L_86:
        /*00cc*/ 	.byte	0x04, 0x36
        /*00ce*/ 	.short	(.L_88 - .L_87)
.L_87:
        /*00d0*/ 	.word	0x00000008
.L_88:


//--------------------- .nv.info._Z23vecadd_with_medium_hookPfS_S_i --------------------------
	.section	.nv.info._Z23vecadd_with_medium_hookPfS_S_i,"",@"SHT_CUDA_INFO"
	.sectionflags	@""
	.align	4


	//----- nvinfo : EIATTR_CUDA_API_VERSION
	.align		4
        /*0000*/ 	.byte	0x04, 0x37
        /*0002*/ 	.short	(.L_90 - .L_89)
.L_89:
        /*0004*/ 	.word	0x00000082


	//----- nvinfo : EIATTR_KPARAM_INFO
	.align		4
.L_90:
        /*0008*/ 	.byte	0x04, 0x17
        /*000a*/ 	.short	(.L_92 - .L_91)
.L_91:
        /*000c*/ 	.word	0x00000000
        /*0010*/ 	.short	0x0003
        /*0012*/ 	.short	0x0018
        /*0014*/ 	.byte	0x00, 0xf0, 0x11, 0x00


	//----- nvinfo : EIATTR_KPARAM_INFO
	.align		4
.L_92:
        /*0018*/ 	.byte	0x04, 0x17
        /*001a*/ 	.short	(.L_94 - .L_93)
.L_93:
        /*001c*/ 	.word	0x00000000
        /*0020*/ 	.short	0x0002
        /*0022*/ 	.short	0x0010
        /*0024*/ 	.byte	0x00, 0xf5, 0x21, 0x00


	//----- nvinfo : EIATTR_KPARAM_INFO
	.align		4
.L_94:
        /*0028*/ 	.byte	0x04, 0x17
        /*002a*/ 	.short	(.L_96 - .L_95)
.L_95:
        /*002c*/ 	.word	0x00000000
        /*0030*/ 	.short	0x0001
        /*0032*/ 	.short	0x0008
        /*0034*/ 	.byte	0x00, 0xf5, 0x21, 0x00


	//----- nvinfo : EIATTR_KPARAM_INFO
	.align		4
.L_96:
        /*0038*/ 	.byte	0x04, 0x17
        /*003a*/ 	.short	(.L_98 - .L_97)
.L_97:
        /*003c*/ 	.word	0x00000000
        /*0040*/ 	.short	0x0000
        /*0042*/ 	.short	0x0000
        /*0044*/ 	.byte	0x00, 0xf5, 0x21, 0x00


	//----- nvinfo : EIATTR_SPARSE_MMA_MASK
	.align		4
.L_98:
        /*0048*/ 	.byte	0x03, 0x50
        /*004a*/ 	.short	0x0000


	//----- nvinfo : EIATTR_MAXREG_COUNT
	.align		4
        /*004c*/ 	.byte	0x03, 0x1b
        /*004e*/ 	.short	0x00ff


	//----- nvinfo : EIATTR_MERCURY_ISA_VERSION
	.align		4
        /*0050*/ 	.byte	0x03, 0x5f
        /*0052*/ 	.short	0x0101


	//----- nvinfo : EIATTR_VRC_CTA_INIT_COUNT
	.align		4
        /*0054*/ 	.byte	0x02, 0x4a
	.zero		1
	.zero		1


	//----- nvinfo : EIATTR_EXIT_INSTR_OFFSETS
	.align		4
        /*0058*/ 	.byte	0x04, 0x1c
        /*005a*/ 	.short	(.L_100 - .L_99)


	//   ....[0]....
.L_99:
        /*005c*/ 	.word	0x00000070


	//   ....[1]....
        /*0060*/ 	.word	0x00000280


	//----- nvinfo : EIATTR_CBANK_PARAM_SIZE
	.align		4
.L_100:
        /*0064*/ 	.byte	0x03, 0x19
        /*0066*/ 	.short	0x001c


	//----- nvinfo : EIATTR_PARAM_CBANK
	.align		4
        /*0068*/ 	.byte	0x04, 0x0a
        /*006a*/ 	.short	(.L_102 - .L_101)
	.align		4
.L_101:
        /*006c*/ 	.word	index@(.nv.constant0._Z23vecadd_with_medium_hookPfS_S_i)
        /*0070*/ 	.short	0x0380
        /*0072*/ 	.short	0x001c


	//----- nvinfo : EIATTR_SW_WAR
	.align		4
.L_102:
        /*0074*/ 	.byte	0x04, 0x36
        /*0076*/ 	.short	(.L_104 - .L_103)
.L_103:
        /*0078*/ 	.word	0x00000008
.L_104:


//--------------------- .nv.info._Z20vecadd_with_bad_hookPfS_S_i --------------------------
	.section	.nv.info._Z20vecadd_with_bad_hookPfS_S_i,"",@"SHT_CUDA_INFO"
	.sectionflags	@""
	.align	4


	//----- nvinfo : EIATTR_CUDA_API_VERSION
	.align		4
        /*0000*/ 	.byte	0x04, 0x37
        /*0002*/ 	.short	(.L_106 - .L_105)
.L_105:
        /*0004*/ 	.word	0x00000082


	//----- nvinfo : EIATTR_KPARAM_INFO
	.align		4
.L_106:
        /*0008*/ 	.byte	0x04, 0x17
        /*000a*/ 	.short	(.L_108 - .L_107)
.L_107:
        /*000c*/ 	.word	0x00000000
        /*0010*/ 	.short	0x0003
        /*0012*/ 	.short	0x0018
        /*0014*/ 	.byte	0x00, 0xf0, 0x11, 0x00


	//----- nvinfo : EIATTR_KPARAM_INFO
	.align		4
.L_108:
        /*0018*/ 	.byte	0x04, 0x17
        /*001a*/ 	.short	(.L_110 - .L_109)
.L_109:
        /*001c*/ 	.word	0x00000000
        /*0020*/ 	.short	0x0002
        /*0022*/ 	.short	0x0010
        /*0024*/ 	.byte	0x00, 0xf5, 0x21, 0x00


	//----- nvinfo : EIATTR_KPARAM_INFO
	.align		4
.L_110:
        /*0028*/ 	.byte	0x04, 0x17
        /*002a*/ 	.short	(.L_112 - .L_111)
.L_111:
        /*002c*/ 	.word	0x00000000
        /*0030*/ 	.short	0x0001
        /*0032*/ 	.short	0x0008
        /*0034*/ 	.byte	0x00, 0xf5, 0x21, 0x00


	//----- nvinfo : EIATTR_KPARAM_INFO
	.align		4
.L_112:
        /*0038*/ 	.byte	0x04, 0x17
        /*003a*/ 	.short	(.L_114 - .L_113)
.L_113:
        /*003c*/ 	.word	0x00000000
        /*0040*/ 	.short	0x0000
        /*0042*/ 	.short	0x0000
        /*0044*/ 	.byte	0x00, 0xf5, 0x21, 0x00


	//----- nvinfo : EIATTR_SPARSE_MMA_MASK
	.align		4
.L_114:
        /*0048*/ 	.byte	0x03, 0x50
        /*004a*/ 	.short	0x0000


	//----- nvinfo : EIATTR_MAXREG_COUNT
	.align		4
        /*004c*/ 	.byte	0x03, 0x1b
        /*004e*/ 	.short	0x00ff


	//----- nvinfo : EIATTR_MERCURY_ISA_VERSION
	.align		4
        /*0050*/ 	.byte	0x03, 0x5f
        /*0052*/ 	.short	0x0101


	//----- nvinfo : EIATTR_VRC_CTA_INIT_COUNT
	.align		4
        /*0054*/ 	.byte	0x02, 0x4a
	.zero		1
	.zero		1


	//----- nvinfo : EIATTR_EXIT_INSTR_OFFSETS
	.align		4
        /*0058*/ 	.byte	0x04, 0x1c
        /*005a*/ 	.short	(.L_116 - .L_115)


	//   ....[0]....
.L_115:
        /*005c*/ 	.word	0x00000070


	//   ....[1]....
        /*0060*/ 	.word	0x00000260


	//----- nvinfo : EIATTR_CBANK_PARAM_SIZE
	.align		4
.L_116:
        /*0064*/ 	.byte	0x03, 0x19
        /*0066*/ 	.short	0x001c


	//----- nvinfo : EIATTR_PARAM_CBANK
	.align		4
        /*0068*/ 	.byte	0x04, 0x0a
        /*006a*/ 	.short	(.L_118 - .L_117)
	.align		4
.L_117:
        /*006c*/ 	.word	index@(.nv.constant0._Z20vecadd_with_bad_hookPfS_S_i)
        /*0070*/ 	.short	0x0380
        /*0072*/ 	.short	0x001c


	//----- nvinfo : EIATTR_SW_WAR
	.align		4
.L_118:
        /*0074*/ 	.byte	0x04, 0x36
        /*0076*/ 	.short	(.L_120 - .L_119)
.L_119:
        /*0078*/ 	.word	0x00000008
.L_120:


//--------------------- .nv.callgraph             --------------------------
	.section	.nv.callgraph,"",@"SHT_CUDA_CALLGRAPH"
	.align	4
	.sectionentsize	8
	.align		4
        /*0000*/ 	.word	0x00000000
	.align		4
        /*0004*/ 	.word	0xffffffff
	.align		4
        /*0008*/ 	.word	0x00000000
	.align		4
        /*000c*/ 	.word	0xfffffffe
	.align		4
        /*0010*/ 	.word	0x00000000
	.align		4
        /*0014*/ 	.word	0xfffffffd
	.align		4
        /*0018*/ 	.word	0x00000000
	.align		4
        /*001c*/ 	.word	0xfffffffc


//--------------------- .nv.constant4             --------------------------
	.section	.nv.constant4,"a",@progbits
	.align	8
	.align		8
.nv.constant4:
        /*0000*/ 	.dword	bpf_event_log
	.align		8
        /*0008*/ 	.dword	bpf_thread_state
	.align		8
        /*0010*/ 	.dword	bpf_iteration_counts
	.align		8
        /*0018*/ 	.dword	bpf_memory_access_log
	.align		8
        /*0020*/ 	.dword	bpf_performance_metrics
	.align		8
        /*0028*/ 	.dword	bpf_total_invocations
	.align		8
        /*0030*/ 	.dword	bpf_total_iterations


//--------------------- .text._Z14vecadd_no_hookPfS_S_i --------------------------
	.section	.text._Z14vecadd_no_hookPfS_S_i,"ax",@progbits
	.align	128
        .global         _Z14vecadd_no_hookPfS_S_i
        .type           _Z14vecadd_no_hookPfS_S_i,@function
        .size           _Z14vecadd_no_hookPfS_S_i,(.L_x_5 - _Z14vecadd_no_hookPfS_S_i)
        .other          _Z14vecadd_no_hookPfS_S_i,@"STO_CUDA_ENTRY STV_DEFAULT"
_Z14vecadd_no_hookPfS_S_i:
.text._Z14vecadd_no_hookPfS_S_i:
[----:B------:R-:W-:Y:S01]  /*0000*/  LDC R1, c[0x0][0x37c] ;  /* 0x0000df00ff017b82 */ /* 0x000fe20000000800 */
[----:B------:R-:W0:Y:S07]  /*0010*/  S2R R9, SR_TID.X ;  /* 0x0000000000097919 */ /* 0x000e2e0000002100 */
[----:B------:R-:W0:Y:S01]  /*0020*/  S2UR UR4, SR_CTAID.X ;  /* 0x00000000000479c3 */ /* 0x000e220000002500 */
[----:B------:R-:W1:Y:S07]  /*0030*/  LDCU UR5, c[0x0][0x398] ;  /* 0x00007300ff0577ac */ /* 0x000e6e0008000800 */
[----:B------:R-:W0:Y:S02]  /*0040*/  LDC R0, c[0x0][0x360] ;  /* 0x0000d800ff007b82 */ /* 0x000e240000000800 */
[----:B0-----:R-:W-:-:S05]  /*0050*/  IMAD R9, R0, UR4, R9 ;  /* 0x0000000400097c24 */ /* 0x001fca000f8e0209 */
[----:B-1----:R-:W-:-:S13]  /*0060*/  ISETP.GE.AND P0, PT, R9, UR5, PT ;  /* 0x0000000509007c0c */ /* 0x002fda000bf06270 */
[----:B------:R-:W-:Y:S05]  /*0070*/  @P0 EXIT ;  /* 0x000000000000094d */ /* 0x000fea0003800000 */
[----:B------:R-:W0:Y:S01]  /*0080*/  LDC.64 R2, c[0x0][0x380] ;  /* 0x0000e000ff027b82 */ /* 0x000e220000000a00 */
[----:B------:R-:W1:Y:S07]  /*0090*/  LDCU.64 UR4, c[0x0][0x358] ;  /* 0x00006b00ff0477ac */ /* 0x000e6e0008000a00 */
[----:B------:R-:W2:Y:S08]  /*00a0*/  LDC.64 R4, c[0x0][0x388] ;  /* 0x0000e200ff047b82 */ /* 0x000eb00000000a00 */
[----:B------:R-:W3:Y:S01]  /*00b0*/  LDC.64 R6, c[0x0][0x390] ;  /* 0x0000e400ff067b82 */ /* 0x000ee20000000a00 */
[----:B0-----:R-:W-:-:S06]  /*00c0*/  IMAD.WIDE R2, R9, 0x4, R2 ;  /* 0x0000000409027825 */ /* 0x001fcc00078e0202 */
[----:B-1----:R-:W4:Y:S01]  /*00d0*/  LDG.E R2, desc[UR4][R2.64] ;  /* 0x0000000402027981 */ /* 0x002f22000c1e1900 */
[----:B--2---:R-:W-:-:S06]  /*00e0*/  IMAD.WIDE R4, R9, 0x4, R4 ;  /* 0x0000000409047825 */ /* 0x004fcc00078e0204 */
[----:B------:R-:W4:Y:S01]  /*00f0*/  LDG.E R5, desc[UR4][R4.64] ;  /* 0x0000000404057981 */ /* 0x000f22000c1e1900 */
[----:B---3--:R-:W-:-:S04]  /*0100*/  IMAD.WIDE R6, R9, 0x4, R6 ;  /* 0x0000000409067825 */ /* 0x008fc800078e0206 */
[----:B----4-:R-:W-:-:S05]  /*0110*/  FADD R9, R2, R5 ;  /* 0x0000000502097221 */ /* 0x010fca0000000000 */
[----:B------:R-:W-:Y:S01]  /*0120*/  STG.E desc[UR4][R6.64], R9 ;  /* 0x0000000906007986 */ /* 0x000fe2000c101904 */
[----:B------:R-:W-:Y:S05]  /*0130*/  EXIT ;  /* 0x000000000000794d */ /* 0x000fea0003800000 */
.L_x_0:
[----:B------:R-:W-:-:S00]  /*0140*/  BRA `(.L_x_0) ;  /* 0xfffffffc00fc7947 */ /* 0x000fc0000383ffff */
[----:B------:R-:W-:-:S00]  /*0150*/  NOP ;  /* 0x0000000000007918 */ /* 0x000fc00000000000 */
        /* <DEDUP_REMOVED lines=10> */
.L_x_5:


//--------------------- .text._Z25vecadd_with_sampling_hookPfS_S_i --------------------------
	.section	.text._Z25vecadd_with_sampling_hookPfS_S_i,"ax",@progbits
	.align	128
        .global         _Z25vecadd_with_sampling_hookPfS_S_i
        .type           _Z25vecadd_with_sampling_hookPfS_S_i,@function
        .size           _Z25vecadd_with_sampling_hookPfS_S_i,(.L_x_6 - _Z25vecadd_with_sampling_hookPfS_S_i)
        .other          _Z25vecadd_with_sampling_hookPfS_S_i,@"STO_CUDA_ENTRY STV_DEFAULT"
_Z25vecadd_with_sampling_hookPfS_S_i:
.text._Z25vecadd_with_sampling_hookPfS_S_i:
[----:B------:R-:W-:Y:S01]  /*0000*/  LDC R1, c[0x0][0x37c] ;  /* 0x0000df00ff017b82 */ /* 0x000fe20000000800 */
[----:B------:R-:W0:Y:S01]  /*0010*/  S2R R0, SR_TID.X ;  /* 0x0000000000007919 */ /* 0x000e220000002100 */
[----:B------:R-:W0:Y:S01]  /*0020*/  LDCU UR4, c[0x0][0x360] ;  /* 0x00006c00ff0477ac */ /* 0x000e220008000800 */
[----:B------:R-:W0:Y:S01]  /*0030*/  S2R R5, SR_CTAID.X ;  /* 0x0000000000057919 */ /* 0x000e220000002500 */
[----:B------:R-:W1:Y:S01]  /*0040*/  LDCU UR5, c[0x0][0x398] ;  /* 0x00007300ff0577ac */ /* 0x000e620008000800 */
[----:B0-----:R-:W-:-:S05]  /*0050*/  IMAD R0, R5, UR4, R0 ;  /* 0x0000000405007c24 */ /* 0x001fca000f8e0200 */
[----:B-1----:R-:W-:-:S13]  /*0060*/  ISETP.GE.AND P0, PT, R0, UR5, PT ;  /* 0x0000000500007c0c */ /* 0x002fda000bf06270 */
[----:B------:R-:W-:Y:S05]  /*0070*/  @P0 EXIT ;  /* 0x000000000000094d */ /* 0x000fea0003800000 */
[----:B------:R-:W-:Y:S01]  /*0080*/  LOP3.LUT P0, RZ, R0, 0x3ff, RZ, 0xc0, !PT ;  /* 0x000003ff00ff7812 */ /* 0x000fe2000780c0ff */
[----:B------:R-:W0:Y:S01]  /*0090*/  LDCU.64 UR4, c[0x0][0x358] ;  /* 0x00006b00ff0477ac */ /* 0x000e220008000a00 */
[----:B------:R-:W-:-:S11]  /*00a0*/  NOP ;  /* 0x0000000000007918 */ /* 0x000fd60000000000 */
[----:B------:R-:W-:Y:S01]  /*00b0*/  @!P0 CS2R R10, SR_GLOBALTIMERLO ;  /* 0x00000000000a8805 */ /* 0x000fe20000015200 */
[----:B------:R-:W0:Y:S08]  /*00c0*/  @!P0 LDC.64 R2, c[0x4][0x20] ;  /* 0x01000800ff028b82 */ /* 0x000e300000000a00 */
[----:B------:R-:W1:Y:S01]  /*00d0*/  @!P0 LDC.64 R6, c[0x4][0x8] ;  /* 0x01000200ff068b82 */ /* 0x000e620000000a00 */
[----:B------:R-:W-:-:S07]  /*00e0*/  @!P0 SHF.R.U64 R15, R0, 0x7, RZ ;  /* 0x00000007000f8819 */ /* 0x000fce00000012ff */
[----:B------:R-:W2:Y:S01]  /*00f0*/  LDC.64 R8, c[0x0][0x380] ;  /* 0x0000e000ff087b82 */ /* 0x000ea20000000a00 */
[----:B0-----:R-:W3:Y:S07]  /*0100*/  @!P0 LDG.E.64 R2, desc[UR4][R2.64] ;  /* 0x0000000402028981 */ /* 0x001eee000c1e1b00 */
[----:B------:R-:W0:Y:S01]  /*0110*/  LDC.64 R16, c[0x0][0x388] ;  /* 0x0000e200ff107b82 */ /* 0x000e220000000a00 */
[----:B---3--:R-:W-:-:S05]  /*0120*/  @!P0 IADD3 R12, P1, PT, R2, R15, RZ ;  /* 0x0000000f020c8210 */ /* 0x008fca0007f3e0ff */
[----:B------:R-:W-:-:S05]  /*0130*/  @!P0 IMAD.X R13, RZ, RZ, R3, P1 ;  /* 0x000000ffff0d8224 */ /* 0x000fca00008e0603 */
[----:B------:R3:W-:Y:S04]  /*0140*/  @!P0 ST.E.64 desc[UR4][R12.64], R10 ;  /* 0x0000000a0c008985 */ /* 0x0007e8000c101b04 */
[----:B-1----:R-:W4:Y:S01]  /*0150*/  @!P0 LDG.E.64 R6, desc[UR4][R6.64] ;  /* 0x0000000406068981 */ /* 0x002f22000c1e1b00 */
[C---:B------:R-:W-:Y:S02]  /*0160*/  @!P0 IMAD R4, R0.reuse, 0x3e8, R5 ;  /* 0x000003e800048824 */ /* 0x040fe400078e0205 */
[----:B--2---:R-:W-:-:S03]  /*0170*/  IMAD.WIDE R2, R0, 0x4, R8 ;  /* 0x0000000400027825 */ /* 0x004fc600078e0208 */
[----:B------:R-:W-:Y:S01]  /*0180*/  @!P0 SHF.R.S32.HI R5, RZ, 0x1f, R4 ;  /* 0x0000001fff058819 */ /* 0x000fe20000011404 */
[----:B0-----:R-:W-:Y:S01]  /*0190*/  IMAD.WIDE R8, R0, 0x4, R16 ;  /* 0x0000000400087825 */ /* 0x001fe200078e0210 */
[----:B----4-:R-:W-:-:S04]  /*01a0*/  @!P0 IADD3 R14, P1, PT, R6, R15, RZ ;  /* 0x0000000f060e8210 */ /* 0x010fc80007f3e0ff */
[----:B------:R-:W-:Y:S02]  /*01b0*/  @!P0 IADD3.X R15, PT, PT, RZ, R7, RZ, P1, !PT ;  /* 0x00000007ff0f8210 */ /* 0x000fe40000ffe4ff */
[----:B------:R-:W0:Y:S03]  /*01c0*/  LDC.64 R6, c[0x0][0x390] ;  /* 0x0000e400ff067b82 */ /* 0x000e260000000a00 */
[----:B------:R-:W-:Y:S04]  /*01d0*/  @!P0 ST.E.64 desc[UR4][R14.64], R4 ;  /* 0x000000040e008985 */ /* 0x000fe8000c101b04 */
[----:B------:R-:W3:Y:S04]  /*01e0*/  LDG.E R2, desc[UR4][R2.64] ;  /* 0x0000000402027981 */ /* 0x000ee8000c1e1900 */
[----:B------:R-:W3:Y:S01]  /*01f0*/  LDG.E R9, desc[UR4][R8.64] ;  /* 0x0000000408097981 */ /* 0x000ee2000c1e1900 */
[----:B0-----:R-:W-:-:S04]  /*0200*/  IMAD.WIDE R6, R0, 0x4, R6 ;  /* 0x0000000400067825 */ /* 0x001fc800078e0206 */
[----:B---3--:R-:W-:-:S05]  /*0210*/  FADD R11, R2, R9 ;  /* 0x00000009020b7221 */ /* 0x008fca0000000000 */
[----:B------:R-:W-:Y:S01]  /*0220*/  STG.E desc[UR4][R6.64], R11 ;  /* 0x0000000b06007986 */ /* 0x000fe2000c101904 */
[----:B------:R-:W-:Y:S05]  /*0230*/  EXIT ;  /* 0x000000000000794d */ /* 0x000fea0003800000 */
.L_x_1:
        /* <DEDUP_REMOVED lines=12> */
.L_x_6:


//--------------------- .text._Z21vecadd_with_good_hookPfS_S_i --------------------------
	.section	.text._Z21vecadd_with_good_hookPfS_S_i,"ax",@progbits
	.align	128
        .global         _Z21vecadd_with_good_hookPfS_S_i
        .type           _Z21vecadd_with_good_hookPfS_S_i,@function
        .size           _Z21vecadd_with_good_hookPfS_S_i,(.L_x_7 - _Z21vecadd_with_good_hookPfS_S_i)
        .other          _Z21vecadd_with_good_hookPfS_S_i,@"STO_CUDA_ENTRY STV_DEFAULT"
_Z21vecadd_with_good_hookPfS_S_i:
.text._Z21vecadd_with_good_hookPfS_S_i:
        /* <DEDUP_REMOVED lines=8> */
[----:B------:R-:W-:Y:S02]  /*0080*/  CS2R R4, SR_GLOBALTIMERLO ;  /* 0x0000000000047805 */ /* 0x000fe40000015200 */
[----:B------:R-:W-:Y:S01]  /*0090*/  LOP3.LUT P0, RZ, R0, 0x1f, RZ, 0xc0, !PT ;  /* 0x0000001f00ff7812 */ /* 0x000fe2000780c0ff */
[----:B------:R-:W0:-:S12]  /*00a0*/  LDCU.64 UR6, c[0x0][0x358] ;  /* 0x00006b00ff0677ac */ /* 0x000e180008000a00 */
[----:B------:R-:W0:Y:S02]  /*00b0*/  @!P0 LDC.64 R2, c[0x4][0x20] ;  /* 0x01000800ff028b82 */ /* 0x000e240000000a00 */
[----:B0-----:R-:W2:Y:S01]  /*00c0*/  @!P0 LDG.E.64 R2, desc[UR6][R2.64] ;  /* 0x0000000602028981 */ /* 0x001ea2000c1e1b00 */
[----:B------:R-:W-:Y:S01]  /*00d0*/  IMAD R7, R0, UR4, RZ ;  /* 0x0000000400077c24 */ /* 0x000fe2000f8e02ff */
[----:B------:R-:W-:-:S04]  /*00e0*/  VOTE.ANY R8, PT, PT ;  /* 0x0000000000087806 */ /* 0x000fc800038e0100 */
[----:B------:R-:W-:Y:S02]  /*00f0*/  SHF.R.S32.HI R9, RZ, 0x1f, R7 ;  /* 0x0000001fff097819 */ /* 0x000fe40000011407 */
[----:B------:R-:W-:Y:S02]  /*0100*/  LOP3.LUT R10, R4, R7, RZ, 0x3c, !PT ;  /* 0x00000007040a7212 */ /* 0x000fe400078e3cff */
[----:B------:R-:W-:-:S03]  /*0110*/  LOP3.LUT R13, R5, R9, RZ, 0x3c, !PT ;  /* 0x00000009050d7212 */ /* 0x000fc600078e3cff */
[----:B------:R-:W0:Y:S04]  /*0120*/  SHFL.DOWN PT, R5, R10, 0x10, 0x1f ;  /* 0x0a001f000a057f89 */ /* 0x000e2800000e0000 */
[----:B------:R-:W1:Y:S01]  /*0130*/  SHFL.DOWN PT, R4, R13, 0x10, 0x1f ;  /* 0x0a001f000d047f89 */ /* 0x000e6200000e0000 */
[----:B0-----:R-:W-:-:S05]  /*0140*/  IADD3 R7, P1, PT, R5, R10, RZ ;  /* 0x0000000a05077210 */ /* 0x001fca0007f3e0ff */
[----:B-1----:R-:W-:Y:S01]  /*0150*/  IMAD.X R9, R4, 0x1, R13, P1 ;  /* 0x0000000104097824 */ /* 0x002fe200008e060d */
[----:B------:R-:W0:Y:S01]  /*0160*/  SHFL.DOWN PT, R5, R7, 0x8, 0x1f ;  /* 0x09001f0007057f89 */ /* 0x000e2200000e0000 */
[----:B------:R-:W-:-:S03]  /*0170*/  @!P0 SHF.R.U32.HI R13, RZ, 0x5, R0 ;  /* 0x00000005ff0d8819 */ /* 0x000fc60000011600 */
[----:B------:R-:W1:Y:S01]  /*0180*/  SHFL.DOWN PT, R4, R9, 0x8, 0x1f ;  /* 0x09001f0009047f89 */ /* 0x000e6200000e0000 */
[----:B0-----:R-:W-:-:S05]  /*0190*/  IADD3 R6, P1, PT, R5, R7, RZ ;  /* 0x0000000705067210 */ /* 0x001fca0007f3e0ff */
[----:B-1----:R-:W-:Y:S01]  /*01a0*/  IMAD.X R11, R4, 0x1, R9, P1 ;  /* 0x00000001040b7824 */ /* 0x002fe200008e0609 */
[----:B------:R-:W0:Y:S04]  /*01b0*/  SHFL.DOWN PT, R5, R6, 0x4, 0x1f ;  /* 0x08801f0006057f89 */ /* 0x000e2800000e0000 */
[----:B------:R-:W1:Y:S01]  /*01c0*/  SHFL.DOWN PT, R4, R11, 0x4, 0x1f ;  /* 0x08801f000b047f89 */ /* 0x000e6200000e0000 */
[----:B0-----:R-:W-:Y:S02]  /*01d0*/  IADD3 R14, P1, PT, R5, R6, RZ ;  /* 0x00000006050e7210 */ /* 0x001fe40007f3e0ff */
[----:B------:R-:W0:Y:S03]  /*01e0*/  LDC.64 R6, c[0x0][0x388] ;  /* 0x0000e200ff067b82 */ /* 0x000e260000000a00 */
[----:B-1----:R-:W-:Y:S01]  /*01f0*/  IMAD.X R17, R4, 0x1, R11, P1 ;  /* 0x0000000104117824 */ /* 0x002fe200008e060b */
[----:B------:R-:W1:Y:S04]  /*0200*/  SHFL.DOWN PT, R5, R14, 0x2, 0x1f ;  /* 0x08401f000e057f89 */ /* 0x000e6800000e0000 */
[----:B------:R-:W3:Y:S01]  /*0210*/  SHFL.DOWN PT, R4, R17, 0x2, 0x1f ;  /* 0x08401f0011047f89 */ /* 0x000ee200000e0000 */
[----:B0-----:R-:W-:Y:S01]  /*0220*/  IMAD.WIDE R6, R0, 0x4, R6 ;  /* 0x0000000400067825 */ /* 0x001fe200078e0206 */
[----:B-1----:R-:W-:-:S05]  /*0230*/  IADD3 R15, P1, PT, R5, R14, RZ ;  /* 0x0000000e050f7210 */ /* 0x002fca0007f3e0ff */
[----:B---3--:R-:W-:Y:S01]  /*0240*/  IMAD.X R12, R4, 0x1, R17, P1 ;  /* 0x00000001040c7824 */ /* 0x008fe200008e0611 */
[----:B------:R-:W0:Y:S01]  /*0250*/  SHFL.DOWN PT, R10, R15, 0x1, 0x1f ;  /* 0x08201f000f0a7f89 */ /* 0x000e2200000e0000 */
[----:B------:R-:W1:Y:S03]  /*0260*/  LDC.64 R4, c[0x0][0x380] ;  /* 0x0000e000ff047b82 */ /* 0x000e660000000a00 */
[----:B------:R-:W3:Y:S01]  /*0270*/  SHFL.DOWN PT, R9, R12, 0x1, 0x1f ;  /* 0x08201f000c097f89 */ /* 0x000ee200000e0000 */
[----:B0-----:R-:W-:Y:S01]  /*0280*/  IADD3 R10, P1, PT, R10, R15, RZ ;  /* 0x0000000f0a0a7210 */ /* 0x001fe20007f3e0ff */
[----:B-1----:R-:W-:-:S04]  /*0290*/  IMAD.WIDE R4, R0, 0x4, R4 ;  /* 0x0000000400047825 */ /* 0x002fc800078e0204 */
[----:B---3--:R-:W-:Y:S02]  /*02a0*/  IMAD.X R11, R9, 0x1, R12, P1 ;  /* 0x00000001090b7824 */ /* 0x008fe400008e060c */
[----:B------:R-:W0:Y:S01]  /*02b0*/  LDC.64 R8, c[0x0][0x390] ;  /* 0x0000e400ff087b82 */ /* 0x000e220000000a00 */
[----:B--2---:R-:W-:-:S05]  /*02c0*/  @!P0 IMAD.WIDE.U32 R2, R13, 0x8, R2 ;  /* 0x000000080d028825 */ /* 0x004fca00078e0002 */
[----:B------:R-:W-:Y:S04]  /*02d0*/  @!P0 ST.E.64 desc[UR6][R2.64], R10 ;  /* 0x0000000a02008985 */ /* 0x000fe8000c101b06 */
[----:B------:R-:W2:Y:S04]  /*02e0*/  LDG.E R4, desc[UR6][R4.64] ;  /* 0x0000000604047981 */ /* 0x000ea8000c1e1900 */
[----:B------:R-:W2:Y:S01]  /*02f0*/  LDG.E R7, desc[UR6][R6.64] ;  /* 0x0000000606077981 */ /* 0x000ea2000c1e1900 */
[----:B0-----:R-:W-:-:S04]  /*0300*/  IMAD.WIDE R8, R0, 0x4, R8 ;  /* 0x0000000400087825 */ /* 0x001fc800078e0208 */
[----:B--2---:R-:W-:-:S05]  /*0310*/  FADD R13, R4, R7 ;  /* 0x00000007040d7221 */ /* 0x004fca0000000000 */
[----:B------:R-:W-:Y:S01]  /*0320*/  STG.E desc[UR6][R8.64], R13 ;  /* 0x0000000d08007986 */ /* 0x000fe2000c101906 */
[----:B------:R-:W-:Y:S05]  /*0330*/  EXIT ;  /* 0x000000000000794d */ /* 0x000fea0003800000 */
.L_x_2:
        /* <DEDUP_REMOVED lines=12> */
.L_x_7:


//--------------------- .text._Z23vecadd_with_medium_hookPfS_S_i --------------------------
	.section	.text._Z23vecadd_with_medium_hookPfS_S_i,"ax",@progbits
	.align	128
        .global         _Z23vecadd_with_medium_hookPfS_S_i
        .type           _Z23vecadd_with_medium_hookPfS_S_i,@function
        .size           _Z23vecadd_with_medium_hookPfS_S_i,(.L_x_8 - _Z23vecadd_with_medium_hookPfS_S_i)
        .other          _Z23vecadd_with_medium_hookPfS_S_i,@"STO_CUDA_ENTRY STV_DEFAULT"
_Z23vecadd_with_medium_hookPfS_S_i:
.text._Z23vecadd_with_medium_hookPfS_S_i:
        /* <DEDUP_REMOVED lines=8> */
[----:B------:R-:W0:Y:S01]  /*0080*/  LDCU.64 UR4, c[0x0][0x358] ;  /* 0x00006b00ff0477ac */ /* 0x000e220008000a00 */
[----:B------:R-:W-:Y:S01]  /*0090*/  NOP ;  /* 0x0000000000007918 */ /* 0x000fe20000000000 */
[----:B------:R-:W-:Y:S01]  /*00a0*/  CS2R R2, SR_GLOBALTIMERLO ;  /* 0x0000000000027805 */ /* 0x000fe20000015200 */
[----:B------:R-:W0:Y:S08]  /*00b0*/  LDC.64 R4, c[0x4][RZ] ;  /* 0x01000000ff047b82 */ /* 0x000e300000000a00 */
[----:B------:R-:W1:Y:S01]  /*00c0*/  LDC.64 R6, c[0x4][0x8] ;  /* 0x01000200ff067b82 */ /* 0x000e620000000a00 */
[----:B------:R-:W-:-:S07]  /*00d0*/  IMAD.SHL.U32 R19, R0, 0x8, RZ ;  /* 0x0000000800137824 */ /* 0x000fce00078e00ff */
[----:B------:R-:W2:Y:S01]  /*00e0*/  LDC.64 R12, c[0x4][0x20] ;  /* 0x01000800ff0c7b82 */ /* 0x000ea20000000a00 */
[----:B0-----:R-:W3:Y:S07]  /*00f0*/  LDG.E.64 R4, desc[UR4][R4.64] ;  /* 0x0000000404047981 */ /* 0x001eee000c1e1b00 */
[----:B------:R-:W0:Y:S01]  /*0100*/  LDC.64 R16, c[0x0][0x388] ;  /* 0x0000e200ff107b82 */ /* 0x000e220000000a00 */
[----:B---3--:R-:W-:-:S04]  /*0110*/  IADD3 R14, P0, PT, R4, R19, RZ ;  /* 0x00000013040e7210 */ /* 0x008fc80007f1e0ff */
[----:B------:R-:W-:-:S03]  /*0120*/  IADD3.X R15, PT, PT, RZ, R5, RZ, P0, !PT ;  /* 0x00000005ff0f7210 */ /* 0x000fc600007fe4ff */
[----:B------:R-:W3:Y:S02]  /*0130*/  LDC.64 R4, c[0x0][0x380] ;  /* 0x0000e000ff047b82 */ /* 0x000ee40000000a00 */
[----:B------:R-:W-:Y:S04]  /*0140*/  ST.E.64 desc[UR4][R14.64], R2 ;  /* 0x000000020e007985 */ /* 0x000fe8000c101b04 */
[----:B-1----:R-:W4:Y:S02]  /*0150*/  LDG.E.64 R6, desc[UR4][R6.64] ;  /* 0x0000000406067981 */ /* 0x002f24000c1e1b00 */
[----:B----4-:R-:W-:-:S05]  /*0160*/  IADD3 R8, P0, PT, R19, R6, RZ ;  /* 0x0000000613087210 */ /* 0x010fca0007f1e0ff */
[----:B------:R-:W-:-:S05]  /*0170*/  IMAD.X R9, RZ, RZ, R7, P0 ;  /* 0x000000ffff097224 */ /* 0x000fca00000e0607 */
[----:B------:R-:W4:Y:S02]  /*0180*/  LD.E.64 R10, desc[UR4][R8.64] ;  /* 0x00000004080a7980 */ /* 0x000f24000c101b00 */
[----:B----4-:R-:W-:-:S04]  /*0190*/  IADD3 R10, P0, PT, R10, 0x1, RZ ;  /* 0x000000010a0a7810 */ /* 0x010fc80007f1e0ff */
[----:B------:R-:W-:-:S05]  /*01a0*/  IADD3.X R11, PT, PT, RZ, R11, RZ, P0, !PT ;  /* 0x0000000bff0b7210 */ /* 0x000fca00007fe4ff */
[----:B------:R1:W-:Y:S04]  /*01b0*/  ST.E.64 desc[UR4][R8.64], R10 ;  /* 0x0000000a08007985 */ /* 0x0003e8000c101b04 */
[----:B--2---:R-:W2:Y:S01]  /*01c0*/  LDG.E.64 R12, desc[UR4][R12.64] ;  /* 0x000000040c0c7981 */ /* 0x004ea2000c1e1b00 */
[----:B---3--:R-:W-:-:S04]  /*01d0*/  IMAD.WIDE R4, R0, 0x4, R4 ;  /* 0x0000000400047825 */ /* 0x008fc800078e0204 */
[----:B0-----:R-:W-:Y:S01]  /*01e0*/  IMAD.WIDE R6, R0, 0x4, R16 ;  /* 0x0000000400067825 */ /* 0x001fe200078e0210 */
[----:B-1----:R-:W0:Y:S01]  /*01f0*/  LDC.64 R8, c[0x0][0x390] ;  /* 0x0000e400ff087b82 */ /* 0x002e220000000a00 */
[----:B--2---:R-:W-:-:S05]  /*0200*/  IADD3 R14, P0, PT, R19, R12, RZ ;  /* 0x0000000c130e7210 */ /* 0x004fca0007f1e0ff */
[----:B------:R-:W-:-:S05]  /*0210*/  IMAD.X R15, RZ, RZ, R13, P0 ;  /* 0x000000ffff0f7224 */ /* 0x000fca00000e060d */
[----:B------:R-:W-:Y:S04]  /*0220*/  ST.E.64 desc[UR4][R14.64], R2 ;  /* 0x000000020e007985 */ /* 0x000fe8000c101b04 */
[----:B------:R-:W2:Y:S04]  /*0230*/  LDG.E R4, desc[UR4][R4.64] ;  /* 0x0000000404047981 */ /* 0x000ea8000c1e1900 */
[----:B------:R-:W2:Y:S01]  /*0240*/  LDG.E R7, desc[UR4][R6.64] ;  /* 0x0000000406077981 */ /* 0x000ea2000c1e1900 */
[----:B0-----:R-:W-:-:S04]  /*0250*/  IMAD.WIDE R8, R0, 0x4, R8 ;  /* 0x0000000400087825 */ /* 0x001fc800078e0208 */
[----:B--2---:R-:W-:-:S05]  /*0260*/  FADD R11, R4, R7 ;  /* 0x00000007040b7221 */ /* 0x004fca0000000000 */
[----:B------:R-:W-:Y:S01]  /*0270*/  STG.E desc[UR4][R8.64], R11 ;  /* 0x0000000b08007986 */ /* 0x000fe2000c101904 */
[----:B------:R-:W-:Y:S05]  /*0280*/  EXIT ;  /* 0x000000000000794d */ /* 0x000fea0003800000 */
.L_x_3:
        /* <DEDUP_REMOVED lines=15> */
.L_x_8:


//--------------------- .text._Z20vecadd_with_bad_hookPfS_S_i --------------------------
	.section	.text._Z20vecadd_with_bad_hookPfS_S_i,"ax",@progbits
	.align	128
        .global         _Z20vecadd_with_bad_hookPfS_S_i
        .type           _Z20vecadd_with_bad_hookPfS_S_i,@function
        .size           _Z20vecadd_with_bad_hookPfS_S_i,(.L_x_9 - _Z20vecadd_with_bad_hookPfS_S_i)
        .other          _Z20vecadd_with_bad_hookPfS_S_i,@"STO_CUDA_ENTRY STV_DEFAULT"
_Z20vecadd_with_bad_hookPfS_S_i:
.text._Z20vecadd_with_bad_hookPfS_S_i:
        /* <DEDUP_REMOVED lines=11> */
[----:B------:R-:W0:Y:S02]  /*00b0*/  LDC.64 R2, c[0x4][0x10] ;  /* 0x01000400ff027b82 */ /* 0x000e240000000a00 */
[----:B0-----:R-:W2:Y:S01]  /*00c0*/  LDG.E.64 R2, desc[UR4][R2.64] ;  /* 0x0000000402027981 */ /* 0x001ea2000c1e1b00 */
[----:B------:R-:W-:-:S05]  /*00d0*/  IMAD.SHL.U32 R11, R0, 0x400, RZ ;  /* 0x00000400000b7824 */ /* 0x000fca00078e00ff */
[----:B--2---:R-:W-:-:S04]  /*00e0*/  IADD3 R4, P0, PT, R2, R11, RZ ;  /* 0x0000000b02047210 */ /* 0x004fc80007f1e0ff */
[----:B------:R-:W-:-:S05]  /*00f0*/  IADD3.X R5, PT, PT, RZ, R3, RZ, P0, !PT ;  /* 0x00000003ff057210 */ /* 0x000fca00007fe4ff */
[----:B------:R-:W2:Y:S02]  /*0100*/  LD.E.64 R6, desc[UR4][R4.64] ;  /* 0x0000000404067980 */ /* 0x000ea4000c101b00 */
[----:B--2---:R-:W-:-:S05]  /*0110*/  IADD3 R6, P0, PT, R6, 0x1, RZ ;  /* 0x0000000106067810 */ /* 0x004fca0007f1e0ff */
[----:B------:R-:W-:-:S05]  /*0120*/  IMAD.X R7, RZ, RZ, R7, P0 ;  /* 0x000000ffff077224 */ /* 0x000fca00000e0607 */
[----:B------:R0:W-:Y:S02]  /*0130*/  ST.E.64 desc[UR4][R4.64], R6 ;  /* 0x0000000604007985 */ /* 0x0001e4000c101b04 */
[----:B0-----:R-:W-:Y:S01]  /*0140*/  CS2R R4, SR_GLOBALTIMERLO ;  /* 0x0000000000047805 */ /* 0x001fe20000015200 */
[----:B------:R-:W0:Y:S08]  /*0150*/  LDC.64 R2, c[0x4][0x20] ;  /* 0x01000800ff027b82 */ /* 0x000e300000000a00 */
[----:B------:R-:W1:Y:S08]  /*0160*/  LDC.64 R6, c[0x0][0x380] ;  /* 0x0000e000ff067b82 */ /* 0x000e700000000a00 */
[----:B------:R-:W2:Y:S01]  /*0170*/  LDC.64 R12, c[0x0][0x388] ;  /* 0x0000e200ff0c7b82 */ /* 0x000ea20000000a00 */
[----:B0-----:R-:W3:Y:S01]  /*0180*/  LDG.E.64 R2, desc[UR4][R2.64] ;  /* 0x0000000402027981 */ /* 0x001ee2000c1e1b00 */
[----:B------:R-:W-:-:S04]  /*0190*/  IADD3 R8, P0, PT, -R8, R4, RZ ;  /* 0x0000000408087210 */ /* 0x000fc80007f1e1ff */
[----:B------:R-:W-:Y:S01]  /*01a0*/  IADD3.X R9, PT, PT, ~R9, R5, RZ, P0, !PT ;  /* 0x0000000509097210 */ /* 0x000fe200007fe5ff */
[----:B-1----:R-:W-:-:S04]  /*01b0*/  IMAD.WIDE R4, R0, 0x4, R6 ;  /* 0x0000000400047825 */ /* 0x002fc800078e0206 */
[----:B--2---:R-:W-:Y:S01]  /*01c0*/  IMAD.WIDE R6, R0, 0x4, R12 ;  /* 0x0000000400067825 */ /* 0x004fe200078e020c */
[----:B---3--:R-:W-:-:S05]  /*01d0*/  IADD3 R10, P1, PT, R11, R2, RZ ;  /* 0x000000020b0a7210 */ /* 0x008fca0007f3e0ff */
[----:B------:R-:W-:Y:S02]  /*01e0*/  IMAD.X R11, RZ, RZ, R3, P1 ;  /* 0x000000ffff0b7224 */ /* 0x000fe400008e0603 */
[----:B------:R-:W0:Y:S03]  /*01f0*/  LDC.64 R2, c[0x0][0x390] ;  /* 0x0000e400ff027b82 */ /* 0x000e260000000a00 */
[----:B------:R-:W-:Y:S04]  /*0200*/  ST.E.64 desc[UR4][R10.64], R8 ;  /* 0x000000080a007985 */ /* 0x000fe8000c101b04 */
[----:B------:R-:W2:Y:S04]  /*0210*/  LDG.E R4, desc[UR4][R4.64] ;  /* 0x0000000404047981 */ /* 0x000ea8000c1e1900 */
[----:B------:R-:W2:Y:S01]  /*0220*/  LDG.E R7, desc[UR4][R6.64] ;  /* 0x0000000406077981 */ /* 0x000ea2000c1e1900 */
[----:B0-----:R-:W-:-:S04]  /*0230*/  IMAD.WIDE R2, R0, 0x4, R2 ;  /* 0x0000000400027825 */ /* 0x001fc800078e0202 */
[----:B--2---:R-:W-:-:S05]  /*0240*/  FADD R13, R4, R7 ;  /* 0x00000007040d7221 */ /* 0x004fca0000000000 */
[----:B------:R-:W-:Y:S01]  /*0250*/  STG.E desc[UR4][R2.64], R13 ;  /* 0x0000000d02007986 */ /* 0x000fe2000c101904 */
[----:B------:R-:W-:Y:S05]  /*0260*/  EXIT ;  /* 0x000000000000794d */ /* 0x000fea0003800000 */
.L_x_4:
        /* <DEDUP_REMOVED lines=9> */
.L_x_9:


//--------------------- .nv.shared.reserved.0     --------------------------
	.section	.nv.shared.reserved.0,"aw",@nobits
	.weak		__nv_reservedSMEM_offset_0_alias
	.size		__nv_reservedSMEM_offset_0_alias, 0, 64
	.other		__nv_reservedSMEM_offset_0_alias,@"STO_CUDA_RESERVED_SHARED STV_DEFAULT"
__nv_reservedSMEM_offset_0_alias:
	.zero		0
	.zero		64


//--------------------- .nv.global                --------------------------
	.section	.nv.global,"aw",@nobits
	.align	8
.nv.global:
	.type		bpf_iteration_counts,@object
	.size		bpf_iteration_counts,(bpf_total_iterations - bpf_iteration_counts)
bpf_iteration_counts:
	.zero		8
	.type		bpf_total_iterations,@object
	.size		bpf_total_iterations,(bpf_event_log - bpf_total_iterations)
bpf_total_iterations:
	.zero		8
	.type		bpf_event_log,@object
	.size		bpf_event_log,(bpf_performance_metrics - bpf_event_log)
bpf_event_log:
	.zero		8
	.type		bpf_performance_metrics,@object
	.size		bpf_performance_metrics,(bpf_thread_state - bpf_performance_metrics)
bpf_performance_metrics:
	.zero		8
	.type		bpf_thread_state,@object
	.size		bpf_thread_state,(bpf_total_invocations - bpf_thread_state)
bpf_thread_state:
	.zero		8
	.type		bpf_total_invocations,@object
	.size		bpf_total_invocations,(bpf_memory_access_log - bpf_total_invocations)
bpf_total_invocations:
	.zero		8
	.type		bpf_memory_access_log,@object
	.size		bpf_memory_access_log,(.L_3 - bpf_memory_access_log)
bpf_memory_access_log:
	.zero		8
.L_3:


//--------------------- .nv.constant0._Z14vecadd_no_hookPfS_S_i --------------------------
	.section	.nv.constant0._Z14vecadd_no_hookPfS_S_i,"a",@progbits
	.sectionflags	@""
	.align	4
.nv.constant0._Z14vecadd_no_hookPfS_S_i:
	.zero		924


//--------------------- .nv.constant0._Z25vecadd_with_sampling_hookPfS_S_i --------------------------
	.section	.nv.constant0._Z25vecadd_with_sampling_hookPfS_S_i,"a",@progbits
	.sectionflags	@""
	.align	4
.nv.constant0._Z25vecadd_with_sampling_hookPfS_S_i:
	.zero		924


//--------------------- .nv.constant0._Z21vecadd_with_good_hookPfS_S_i --------------------------
	.section	.nv.constant0._Z21vecadd_with_good_hookPfS_S_i,"a",@progbits
	.sectionflags	@""
	.align	4
.nv.constant0._Z21vecadd_with_good_hookPfS_S_i:
	.zero		924


//--------------------- .nv.constant0._Z23vecadd_with_medium_hookPfS_S_i --------------------------
	.section	.nv.constant0._Z23vecadd_with_medium_hookPfS_S_i,"a",@progbits
	.sectionflags	@""
	.align	4
.nv.constant0._Z23vecadd_with_medium_hookPfS_S_i:
	.zero		924


//--------------------- .nv.constant0._Z20vecadd_with_bad_hookPfS_S_i --------------------------
	.section	.nv.constant0._Z20vecadd_with_bad_hookPfS_S_i,"a",@progbits
	.sectionflags	@""
	.align	4
.nv.constant0._Z20vecadd_with_bad_hookPfS_S_i:
	.zero		924


//--------------------- SYMBOLS --------------------------

	.type		.nv.reservedSmem.offset0,@object
	.size		.nv.reservedSmem.offset0,0x4
